//
// Generated by NVIDIA NVVM Compiler
//
// Compiler Build ID: CL-36424714
// Cuda compilation tools, release 13.0, V13.0.88
// Based on NVVM 20.0.0
//

.version 9.0
.target sm_100
.address_size 64

	// .globl	_Z13matMultKernelPfS_S_ii
// _ZZ13matMultKernelPfS_S_iiE4sub1 has been demoted
// _ZZ13matMultKernelPfS_S_iiE4sub2 has been demoted

.visible .entry _Z13matMultKernelPfS_S_ii(
	.param .u64 .ptr .align 1 _Z13matMultKernelPfS_S_ii_param_0,
	.param .u64 .ptr .align 1 _Z13matMultKernelPfS_S_ii_param_1,
	.param .u64 .ptr .align 1 _Z13matMultKernelPfS_S_ii_param_2,
	.param .u32 _Z13matMultKernelPfS_S_ii_param_3,
	.param .u32 _Z13matMultKernelPfS_S_ii_param_4
)
{
	.reg .pred 	%p<3>;
	.reg .b32 	%r<27>;
	.reg .b32 	%f<93>;
	.reg .b64 	%rd<39>;
	// demoted variable
	.shared .align 4 .b8 _ZZ13matMultKernelPfS_S_iiE4sub1[64];
	// demoted variable
	.shared .align 4 .b8 _ZZ13matMultKernelPfS_S_iiE4sub2[64];
	ld.param.u64 	%rd8, [_Z13matMultKernelPfS_S_ii_param_0];
	ld.param.u64 	%rd9, [_Z13matMultKernelPfS_S_ii_param_1];
	ld.param.u64 	%rd10, [_Z13matMultKernelPfS_S_ii_param_2];
	ld.param.u32 	%r11, [_Z13matMultKernelPfS_S_ii_param_3];
	ld.param.u32 	%r12, [_Z13matMultKernelPfS_S_ii_param_4];
	mov.u32 	%r1, %tid.x;
	mov.u32 	%r13, %ctaid.x;
	shl.b32 	%r14, %r13, 4;
	add.s32 	%r2, %r14, %r1;
	mov.u32 	%r15, %ctaid.y;
	shl.b32 	%r3, %r15, 1;
	setp.lt.s32 	%p1, %r12, 1;
	mov.f32 	%f91, 0f00000000;
	mov.f32 	%f92, %f91;
	@%p1 bra 	$L__BB0_3;
	cvta.to.global.u64 	%rd11, %rd9;
	mul.lo.s32 	%r17, %r12, %r3;
	shl.b32 	%r18, %r1, 2;
	mov.u32 	%r19, _ZZ13matMultKernelPfS_S_iiE4sub1;
	add.s32 	%r4, %r19, %r18;
	mov.u32 	%r20, _ZZ13matMultKernelPfS_S_iiE4sub2;
	add.s32 	%r5, %r20, %r18;
	shl.b32 	%r6, %r11, 4;
	add.s32 	%r21, %r17, %r12;
	add.s32 	%r22, %r1, %r21;
	mul.wide.u32 	%rd12, %r22, 4;
	add.s64 	%rd38, %rd11, %rd12;
	add.s32 	%r23, %r1, %r17;
	mul.wide.u32 	%rd13, %r23, 4;
	add.s64 	%rd37, %rd11, %rd13;
	cvta.to.global.u64 	%rd3, %rd8;
	mov.f32 	%f92, 0f00000000;
	mov.b32 	%r26, 0;
	mul.wide.s32 	%rd16, %r11, 4;
	mov.u32 	%r25, %r2;
	mov.f32 	%f91, %f92;
$L__BB0_2:
	ld.global.f32 	%f9, [%rd37];
	st.shared.f32 	[%r4], %f9;
	ld.global.f32 	%f10, [%rd38];
	st.shared.f32 	[%r5], %f10;
	bar.sync 	0;
	add.s32 	%r26, %r26, 16;
	mul.wide.s32 	%rd14, %r25, 4;
	add.s64 	%rd15, %rd3, %rd14;
	ld.global.f32 	%f11, [%rd15];
	ld.shared.f32 	%f12, [_ZZ13matMultKernelPfS_S_iiE4sub1];
	fma.rn.f32 	%f13, %f11, %f12, %f91;
	ld.shared.f32 	%f14, [_ZZ13matMultKernelPfS_S_iiE4sub2];
	fma.rn.f32 	%f15, %f11, %f14, %f92;
	add.s64 	%rd17, %rd15, %rd16;
	ld.global.f32 	%f16, [%rd17];
	ld.shared.f32 	%f17, [_ZZ13matMultKernelPfS_S_iiE4sub1+4];
	fma.rn.f32 	%f18, %f16, %f17, %f13;
	ld.shared.f32 	%f19, [_ZZ13matMultKernelPfS_S_iiE4sub2+4];
	fma.rn.f32 	%f20, %f16, %f19, %f15;
	add.s64 	%rd18, %rd17, %rd16;
	ld.global.f32 	%f21, [%rd18];
	ld.shared.f32 	%f22, [_ZZ13matMultKernelPfS_S_iiE4sub1+8];
	fma.rn.f32 	%f23, %f21, %f22, %f18;
	ld.shared.f32 	%f24, [_ZZ13matMultKernelPfS_S_iiE4sub2+8];
	fma.rn.f32 	%f25, %f21, %f24, %f20;
	add.s64 	%rd19, %rd18, %rd16;
	ld.global.f32 	%f26, [%rd19];
	ld.shared.f32 	%f27, [_ZZ13matMultKernelPfS_S_iiE4sub1+12];
	fma.rn.f32 	%f28, %f26, %f27, %f23;
	ld.shared.f32 	%f29, [_ZZ13matMultKernelPfS_S_iiE4sub2+12];
	fma.rn.f32 	%f30, %f26, %f29, %f25;
	add.s64 	%rd20, %rd19, %rd16;
	ld.global.f32 	%f31, [%rd20];
	ld.shared.f32 	%f32, [_ZZ13matMultKernelPfS_S_iiE4sub1+16];
	fma.rn.f32 	%f33, %f31, %f32, %f28;
	ld.shared.f32 	%f34, [_ZZ13matMultKernelPfS_S_iiE4sub2+16];
	fma.rn.f32 	%f35, %f31, %f34, %f30;
	add.s64 	%rd21, %rd20, %rd16;
	ld.global.f32 	%f36, [%rd21];
	ld.shared.f32 	%f37, [_ZZ13matMultKernelPfS_S_iiE4sub1+20];
	fma.rn.f32 	%f38, %f36, %f37, %f33;
	ld.shared.f32 	%f39, [_ZZ13matMultKernelPfS_S_iiE4sub2+20];
	fma.rn.f32 	%f40, %f36, %f39, %f35;
	add.s64 	%rd22, %rd21, %rd16;
	ld.global.f32 	%f41, [%rd22];
	ld.shared.f32 	%f42, [_ZZ13matMultKernelPfS_S_iiE4sub1+24];
	fma.rn.f32 	%f43, %f41, %f42, %f38;
	ld.shared.f32 	%f44, [_ZZ13matMultKernelPfS_S_iiE4sub2+24];
	fma.rn.f32 	%f45, %f41, %f44, %f40;
	add.s64 	%rd23, %rd22, %rd16;
	ld.global.f32 	%f46, [%rd23];
	ld.shared.f32 	%f47, [_ZZ13matMultKernelPfS_S_iiE4sub1+28];
	fma.rn.f32 	%f48, %f46, %f47, %f43;
	ld.shared.f32 	%f49, [_ZZ13matMultKernelPfS_S_iiE4sub2+28];
	fma.rn.f32 	%f50, %f46, %f49, %f45;
	add.s64 	%rd24, %rd23, %rd16;
	ld.global.f32 	%f51, [%rd24];
	ld.shared.f32 	%f52, [_ZZ13matMultKernelPfS_S_iiE4sub1+32];
	fma.rn.f32 	%f53, %f51, %f52, %f48;
	ld.shared.f32 	%f54, [_ZZ13matMultKernelPfS_S_iiE4sub2+32];
	fma.rn.f32 	%f55, %f51, %f54, %f50;
	add.s64 	%rd25, %rd24, %rd16;
	ld.global.f32 	%f56, [%rd25];
	ld.shared.f32 	%f57, [_ZZ13matMultKernelPfS_S_iiE4sub1+36];
	fma.rn.f32 	%f58, %f56, %f57, %f53;
	ld.shared.f32 	%f59, [_ZZ13matMultKernelPfS_S_iiE4sub2+36];
	fma.rn.f32 	%f60, %f56, %f59, %f55;
	add.s64 	%rd26, %rd25, %rd16;
	ld.global.f32 	%f61, [%rd26];
	ld.shared.f32 	%f62, [_ZZ13matMultKernelPfS_S_iiE4sub1+40];
	fma.rn.f32 	%f63, %f61, %f62, %f58;
	ld.shared.f32 	%f64, [_ZZ13matMultKernelPfS_S_iiE4sub2+40];
	fma.rn.f32 	%f65, %f61, %f64, %f60;
	add.s64 	%rd27, %rd26, %rd16;
	ld.global.f32 	%f66, [%rd27];
	ld.shared.f32 	%f67, [_ZZ13matMultKernelPfS_S_iiE4sub1+44];
	fma.rn.f32 	%f68, %f66, %f67, %f63;
	ld.shared.f32 	%f69, [_ZZ13matMultKernelPfS_S_iiE4sub2+44];
	fma.rn.f32 	%f70, %f66, %f69, %f65;
	add.s64 	%rd28, %rd27, %rd16;
	ld.global.f32 	%f71, [%rd28];
	ld.shared.f32 	%f72, [_ZZ13matMultKernelPfS_S_iiE4sub1+48];
	fma.rn.f32 	%f73, %f71, %f72, %f68;
	ld.shared.f32 	%f74, [_ZZ13matMultKernelPfS_S_iiE4sub2+48];
	fma.rn.f32 	%f75, %f71, %f74, %f70;
	add.s64 	%rd29, %rd28, %rd16;
	ld.global.f32 	%f76, [%rd29];
	ld.shared.f32 	%f77, [_ZZ13matMultKernelPfS_S_iiE4sub1+52];
	fma.rn.f32 	%f78, %f76, %f77, %f73;
	ld.shared.f32 	%f79, [_ZZ13matMultKernelPfS_S_iiE4sub2+52];
	fma.rn.f32 	%f80, %f76, %f79, %f75;
	add.s64 	%rd30, %rd29, %rd16;
	ld.global.f32 	%f81, [%rd30];
	ld.shared.f32 	%f82, [_ZZ13matMultKernelPfS_S_iiE4sub1+56];
	fma.rn.f32 	%f83, %f81, %f82, %f78;
	ld.shared.f32 	%f84, [_ZZ13matMultKernelPfS_S_iiE4sub2+56];
	fma.rn.f32 	%f85, %f81, %f84, %f80;
	add.s64 	%rd31, %rd30, %rd16;
	ld.global.f32 	%f86, [%rd31];
	ld.shared.f32 	%f87, [_ZZ13matMultKernelPfS_S_iiE4sub1+60];
	fma.rn.f32 	%f91, %f86, %f87, %f83;
	ld.shared.f32 	%f88, [_ZZ13matMultKernelPfS_S_iiE4sub2+60];
	fma.rn.f32 	%f92, %f86, %f88, %f85;
	bar.sync 	0;
	add.s32 	%r25, %r25, %r6;
	add.s64 	%rd38, %rd38, 64;
	add.s64 	%rd37, %rd37, 64;
	setp.lt.s32 	%p2, %r26, %r12;
	@%p2 bra 	$L__BB0_2;
$L__BB0_3:
	cvta.to.global.u64 	%rd32, %rd10;
	mad.lo.s32 	%r24, %r11, %r3, %r2;
	mul.wide.s32 	%rd33, %r24, 4;
	add.s64 	%rd34, %rd32, %rd33;
	st.global.f32 	[%rd34], %f91;
	mul.wide.s32 	%rd35, %r11, 4;
	add.s64 	%rd36, %rd34, %rd35;
	st.global.f32 	[%rd36], %f92;
	ret;

}


// ===== COMPILED SASS (sm_100) =====

	.target	sm_100

	.elftype	@"ET_EXEC"


//--------------------- .note.nv.tkinfo           --------------------------
	.section	.note.nv.tkinfo,"",@"SHT_NOTE"
	.sectionflags	@"SHF_NOTE_NV_TKINFO"
	.tkinfo
        /*0018*/ 	.word	0x00000002
        /*0030*/ 	.string	""
        /*0030*/ 	.string	"ptxas"
        /*0030*/ 	.string	"Cuda compilation tools, release 13.0, V13.0.88"
        /*0030*/ 	.string	"Build cuda_13.0.r13.0/compiler.36424714_0"
        /*0030*/ 	.string	"-arch sm_100 -m 64 "



//--------------------- .note.nv.cuinfo           --------------------------
	.section	.note.nv.cuinfo,"",@"SHT_NOTE"
	.sectionflags	@"SHF_NOTE_NV_CUINFO"
        /*0018*/ 	.short	0x0002
        /*001a*/ 	.short	0x0064
        /*001c*/ 	.short	0x0082
	.zero		2


//--------------------- .nv.info                  --------------------------
	.section	.nv.info,"",@"SHT_CUDA_INFO"
	.align	4


	//----- nvinfo : EIATTR_REGCOUNT
	.align		4
        /*0000*/ 	.byte	0x04, 0x2f
        /*0002*/ 	.short	(.L_1 - .L_0)
	.align		4
.L_0:
        /*0004*/ 	.word	index@(_Z13matMultKernelPfS_S_ii)
        /*0008*/ 	.word	0x00000020


	//----- nvinfo : EIATTR_FRAME_SIZE
	.align		4
.L_1:
        /*000c*/ 	.byte	0x04, 0x11
        /*000e*/ 	.short	(.L_3 - .L_2)
	.align		4
.L_2:
        /*0010*/ 	.word	index@(_Z13matMultKernelPfS_S_ii)
        /*0014*/ 	.word	0x00000000


	//----- nvinfo : EIATTR_MIN_STACK_SIZE
	.align		4
.L_3:
        /*0018*/ 	.byte	0x04, 0x12
        /*001a*/ 	.short	(.L_5 - .L_4)
	.align		4
.L_4:
        /*001c*/ 	.word	index@(_Z13matMultKernelPfS_S_ii)
        /*0020*/ 	.word	0x00000000
.L_5:


//--------------------- .nv.compat                --------------------------
	.section	.nv.compat,"",@"SHT_CUDA_COMPAT_INFO"
	.align	4
        /*0000*/ 	.byte	0x02, 0x09, 0x00, 0x00, 0x02, 0x02, 0x01, 0x00, 0x02, 0x05, 0x05, 0x00, 0x03, 0x07, 0x01, 0x01
        /*0010*/ 	.byte	0x02, 0x03, 0x00, 0x00, 0x02, 0x06, 0x01, 0x00, 0x04, 0x0b, 0x08, 0x00, 0x09, 0x00, 0x00, 0x00
        /*0020*/ 	.byte	0x00, 0x00, 0x00, 0x00


//--------------------- .nv.info._Z13matMultKernelPfS_S_ii --------------------------
	.section	.nv.info._Z13matMultKernelPfS_S_ii,"",@"SHT_CUDA_INFO"
	.sectionflags	@""
	.align	4


	//----- nvinfo : EIATTR_CUDA_API_VERSION
	.align		4
        /*0000*/ 	.byte	0x04, 0x37
        /*0002*/ 	.short	(.L_7 - .L_6)
.L_6:
        /*0004*/ 	.word	0x00000082


	//----- nvinfo : EIATTR_KPARAM_INFO
	.align		4
.L_7:
        /*0008*/ 	.byte	0x04, 0x17
        /*000a*/ 	.short	(.L_9 - .L_8)
.L_8:
        /*000c*/ 	.word	0x00000000
        /*0010*/ 	.short	0x0004
        /*0012*/ 	.short	0x001c
        /*0014*/ 	.byte	0x00, 0xf0, 0x11, 0x00


	//----- nvinfo : EIATTR_KPARAM_INFO
	.align		4
.L_9:
        /*0018*/ 	.byte	0x04, 0x17
        /*001a*/ 	.short	(.L_11 - .L_10)
.L_10:
        /*001c*/ 	.word	0x00000000
        /*0020*/ 	.short	0x0003
        /*0022*/ 	.short	0x0018
        /*0024*/ 	.byte	0x00, 0xf0, 0x11, 0x00


	//----- nvinfo : EIATTR_KPARAM_INFO
	.align		4
.L_11:
        /*0028*/ 	.byte	0x04, 0x17
        /*002a*/ 	.short	(.L_13 - .L_12)
.L_12:
        /*002c*/ 	.word	0x00000000
        /*0030*/ 	.short	0x0002
        /*0032*/ 	.short	0x0010
        /*0034*/ 	.byte	0x00, 0xf5, 0x21, 0x00


	//----- nvinfo : EIATTR_KPARAM_INFO
	.align		4
.L_13:
        /*0038*/ 	.byte	0x04, 0x17
        /*003a*/ 	.short	(.L_15 - .L_14)
.L_14:
        /*003c*/ 	.word	0x00000000
        /*0040*/ 	.short	0x0001
        /*0042*/ 	.short	0x0008
        /*0044*/ 	.byte	0x00, 0xf5, 0x21, 0x00


	//----- nvinfo : EIATTR_KPARAM_INFO
	.align		4
.L_15:
        /*0048*/ 	.byte	0x04, 0x17
        /*004a*/ 	.short	(.L_17 - .L_16)
.L_16:
        /*004c*/ 	.word	0x00000000
        /*0050*/ 	.short	0x0000
        /*0052*/ 	.short	0x0000
        /*0054*/ 	.byte	0x00, 0xf5, 0x21, 0x00


	//----- nvinfo : EIATTR_SPARSE_MMA_MASK
	.align		4
.L_17:
        /*0058*/ 	.byte	0x03, 0x50
        /*005a*/ 	.short	0x0000


	//----- nvinfo : EIATTR_MAXREG_COUNT
	.align		4
        /*005c*/ 	.byte	0x03, 0x1b
        /*005e*/ 	.short	0x00ff


	//----- nvinfo : EIATTR_NUM_BARRIERS
	.align		4
        /*0060*/ 	.byte	0x02, 0x4c
        /*0062*/ 	.byte	0x01
	.zero		1


	//----- nvinfo : EIATTR_MERCURY_ISA_VERSION
	.align		4
        /*0064*/ 	.byte	0x03, 0x5f
        /*0066*/ 	.short	0x0101


	//----- nvinfo : EIATTR_VRC_CTA_INIT_COUNT
	.align		4
        /*0068*/ 	.byte	0x02, 0x4a
	.zero		1
	.zero		1


	//----- nvinfo : EIATTR_EXIT_INSTR_OFFSETS
	.align		4
        /*006c*/ 	.byte	0x04, 0x1c
        /*006e*/ 	.short	(.L_19 - .L_18)


	//   ....[0]....
.L_18:
        /*0070*/ 	.word	0x000007f0


	//----- nvinfo : EIATTR_CBANK_PARAM_SIZE
	.align		4
.L_19:
        /*0074*/ 	.byte	0x03, 0x19
        /*0076*/ 	.short	0x0020


	//----- nvinfo : EIATTR_PARAM_CBANK
	.align		4
        /*0078*/ 	.byte	0x04, 0x0a
        /*007a*/ 	.short	(.L_21 - .L_20)
	.align		4
.L_20:
        /*007c*/ 	.word	index@(.nv.constant0._Z13matMultKernelPfS_S_ii)
        /*0080*/ 	.short	0x0380
        /*0082*/ 	.short	0x0020


	//----- nvinfo : EIATTR_SW_WAR
	.align		4
.L_21:
        /*0084*/ 	.byte	0x04, 0x36
        /*0086*/ 	.short	(.L_23 - .L_22)
.L_22:
        /*0088*/ 	.word	0x00000008
.L_23:


//--------------------- .nv.callgraph             --------------------------
	.section	.nv.callgraph,"",@"SHT_CUDA_CALLGRAPH"
	.align	4
	.sectionentsize	8
	.align		4
        /*0000*/ 	.word	0x00000000
	.align		4
        /*0004*/ 	.word	0xffffffff
	.align		4
        /*0008*/ 	.word	0x00000000
	.align		4
        /*000c*/ 	.word	0xfffffffe
	.align		4
        /*0010*/ 	.word	0x00000000
	.align		4
        /*0014*/ 	.word	0xfffffffd
	.align		4
        /*0018*/ 	.word	0x00000000
	.align		4
        /*001c*/ 	.word	0xfffffffc


//--------------------- .text._Z13matMultKernelPfS_S_ii --------------------------
	.section	.text._Z13matMultKernelPfS_S_ii,"ax",@progbits
	.align	128
        .global         _Z13matMultKernelPfS_S_ii
        .type           _Z13matMultKernelPfS_S_ii,@function
        .size           _Z13matMultKernelPfS_S_ii,(.L_x_3 - _Z13matMultKernelPfS_S_ii)
        .other          _Z13matMultKernelPfS_S_ii,@"STO_CUDA_ENTRY STV_DEFAULT"
_Z13matMultKernelPfS_S_ii:
.text._Z13matMultKernelPfS_S_ii:
[----:B------:R-:W-:Y:S08]  /*0000*/  LDC R1, c[0x0][0x37c] ;  /* 0x0000df00ff017b82 */ /* 0x000ff00000000800 */
[----:B------:R-:W0:Y:S01]  /*0010*/  LDC R0, c[0x0][0x39c] ;  /* 0x0000e700ff007b82 */ /* 0x000e220000000800 */
[----:B------:R-:W1:Y:S01]  /*0020*/  S2R R20, SR_TID.X ;  /* 0x0000000000147919 */ /* 0x000e620000002100 */
[----:B------:R-:W2:Y:S01]  /*0030*/  LDCU.64 UR10, c[0x0][0x358] ;  /* 0x00006b00ff0a77ac */ /* 0x000ea20008000a00 */
[----:B------:R-:W-:Y:S01]  /*0040*/  HFMA2 R11, -RZ, RZ, 0, 0 ;  /* 0x00000000ff0b7431 */ /* 0x000fe200000001ff */
[----:B------:R-:W-:Y:S01]  /*0050*/  MOV R23, RZ ;  /* 0x000000ff00177202 */ /* 0x000fe20000000f00 */
[----:B------:R-:W1:Y:S03]  /*0060*/  S2R R3, SR_CTAID.X ;  /* 0x0000000000037919 */ /* 0x000e660000002500 */
[----:B------:R-:W3:Y:S01]  /*0070*/  S2UR UR5, SR_CTAID.Y ;  /* 0x00000000000579c3 */ /* 0x000ee20000002600 */
[----:B0-----:R-:W-:Y:S01]  /*0080*/  ISETP.GE.AND P0, PT, R0, 0x1, PT ;  /* 0x000000010000780c */ /* 0x001fe20003f06270 */
[----:B---3--:R-:W-:Y:S01]  /*0090*/  USHF.L.U32 UR5, UR5, 0x1, URZ ;  /* 0x0000000105057899 */ /* 0x008fe200080006ff */
[----:B-1----:R-:W-:-:S11]  /*00a0*/  LEA R22, R3, R20, 0x4 ;  /* 0x0000001403167211 */ /* 0x002fd600078e20ff */
[----:B--2---:R-:W-:Y:S05]  /*00b0*/  @!P0 BRA `(.L_x_0) ;  /* 0x0000000400b08947 */ /* 0x004fea0003800000 */
[----:B------:R-:W0:Y:S01]  /*00c0*/  S2UR UR8, SR_CgaCtaId ;  /* 0x00000000000879c3 */ /* 0x000e220000008800 */
[C---:B------:R-:W-:Y:S01]  /*00d0*/  IMAD R3, R0.reuse, UR5, R0 ;  /* 0x0000000500037c24 */ /* 0x040fe2000f8e0200 */
[----:B------:R-:W-:Y:S01]  /*00e0*/  UMOV UR4, 0x400 ;  /* 0x0000040000047882 */ /* 0x000fe20000000000 */
[----:B------:R-:W-:Y:S01]  /*00f0*/  IMAD R7, R0, UR5, R20 ;  /* 0x0000000500077c24 */ /* 0x000fe2000f8e0214 */
[----:B------:R-:W-:Y:S01]  /*0100*/  UIADD3 UR7, UPT, UPT, UR4, 0x40, URZ ;  /* 0x0000004004077890 */ /* 0x000fe2000fffe0ff */
[----:B------:R-:W-:Y:S02]  /*0110*/  MOV R23, RZ ;  /* 0x000000ff00177202 */ /* 0x000fe40000000f00 */
[----:B------:R-:W-:Y:S01]  /*0120*/  IADD3 R3, PT, PT, R3, R20, RZ ;  /* 0x0000001403037210 */ /* 0x000fe20007ffe0ff */
[----:B------:R-:W1:Y:S01]  /*0130*/  LDC.64 R4, c[0x0][0x388] ;  /* 0x0000e200ff047b82 */ /* 0x000e620000000a00 */
[----:B------:R-:W-:-:S07]  /*0140*/  MOV R11, RZ ;  /* 0x000000ff000b7202 */ /* 0x000fce0000000f00 */
[----:B------:R-:W2:Y:S01]  /*0150*/  LDC R2, c[0x0][0x398] ;  /* 0x0000e600ff027b82 */ /* 0x000ea20000000800 */
[----:B0-----:R-:W-:Y:S02]  /*0160*/  ULEA UR6, UR8, UR4, 0x18 ;  /* 0x0000000408067291 */ /* 0x001fe4000f8ec0ff */
[----:B------:R-:W-:Y:S01]  /*0170*/  ULEA UR7, UR8, UR7, 0x18 ;  /* 0x0000000708077291 */ /* 0x000fe2000f8ec0ff */
[----:B------:R-:W-:-:S03]  /*0180*/  UMOV UR4, URZ ;  /* 0x000000ff00047c82 */ /* 0x000fc60008000000 */
[C---:B------:R-:W-:Y:S01]  /*0190*/  LEA R21, R20.reuse, UR6, 0x2 ;  /* 0x0000000614157c11 */ /* 0x040fe2000f8e10ff */
[----:B-1----:R-:W-:Y:S01]  /*01a0*/  IMAD.WIDE.U32 R6, R7, 0x4, R4 ;  /* 0x0000000407067825 */ /* 0x002fe200078e0004 */
[----:B------:R-:W-:-:S03]  /*01b0*/  LEA R20, R20, UR7, 0x2 ;  /* 0x0000000714147c11 */ /* 0x000fc6000f8e10ff */
[----:B------:R-:W-:Y:S01]  /*01c0*/  IMAD.WIDE.U32 R4, R3, 0x4, R4 ;  /* 0x0000000403047825 */ /* 0x000fe200078e0004 */
[----:B------:R-:W-:Y:S02]  /*01d0*/  MOV R3, R7 ;  /* 0x0000000700037202 */ /* 0x000fe40000000f00 */
[----:B------:R-:W-:-:S07]  /*01e0*/  MOV R7, R22 ;  /* 0x0000001600077202 */ /* 0x000fce0000000f00 */
.L_x_1:
[----:B------:R-:W-:Y:S01]  /*01f0*/  MOV R12, R6 ;  /* 0x00000006000c7202 */ /* 0x000fe20000000f00 */
[----:B------:R-:W3:Y:S01]  /*0200*/  LDG.E R19, desc[UR10][R4.64] ;  /* 0x0000000a04137981 */ /* 0x000ee2000c1e1900 */
[----:B------:R-:W-:Y:S01]  /*0210*/  MOV R13, R3 ;  /* 0x00000003000d7202 */ /* 0x000fe20000000f00 */
[----:B------:R-:W0:Y:S04]  /*0220*/  LDC.64 R16, c[0x0][0x380] ;  /* 0x0000e000ff107b82 */ /* 0x000e280000000a00 */
[----:B------:R-:W4:Y:S01]  /*0230*/  LDG.E R18, desc[UR10][R12.64] ;  /* 0x0000000a0c127981 */ /* 0x000f22000c1e1900 */
[----:B0-----:R-:W-:-:S04]  /*0240*/  IMAD.WIDE R16, R7, 0x4, R16 ;  /* 0x0000000407107825 */ /* 0x001fc800078e0210 */
[----:B--2---:R-:W-:-:S04]  /*0250*/  IMAD.WIDE R28, R2, 0x4, R16 ;  /* 0x00000004021c7825 */ /* 0x004fc800078e0210 */
[C---:B------:R-:W-:Y:S01]  /*0260*/  IMAD.WIDE R24, R2.reuse, 0x4, R28 ;  /* 0x0000000402187825 */ /* 0x040fe200078e021c */
[----:B----4-:R-:W-:Y:S04]  /*0270*/  STS [R21], R18 ;  /* 0x0000001215007388 */ /* 0x010fe80000000800 */
[----:B---3--:R-:W-:Y:S01]  /*0280*/  STS [R20], R19 ;  /* 0x0000001314007388 */ /* 0x008fe20000000800 */
[----:B------:R-:W-:Y:S06]  /*0290*/  BAR.SYNC.DEFER_BLOCKING 0x0 ;  /* 0x0000000000007b1d */ /* 0x000fec0000010000 */
[----:B------:R-:W2:Y:S04]  /*02a0*/  LDG.E R10, desc[UR10][R16.64] ;  /* 0x0000000a100a7981 */ /* 0x000ea8000c1e1900 */
[----:B------:R0:W3:Y:S04]  /*02b0*/  LDG.E R8, desc[UR10][R28.64] ;  /* 0x0000000a1c087981 */ /* 0x0000e8000c1e1900 */
[----:B------:R1:W4:Y:S01]  /*02c0*/  LDG.E R9, desc[UR10][R24.64] ;  /* 0x0000000a18097981 */ /* 0x000322000c1e1900 */
[----:B------:R-:W-:-:S03]  /*02d0*/  IMAD.WIDE R26, R2, 0x4, R24 ;  /* 0x00000004021a7825 */ /* 0x000fc600078e0218 */
[----:B------:R-:W2:Y:S01]  /*02e0*/  LDS.128 R12, [UR6] ;  /* 0x00000006ff0c7984 */ /* 0x000ea20008000c00 */
[----:B0-----:R-:W-:-:S03]  /*02f0*/  IMAD.WIDE R28, R2, 0x4, R26 ;  /* 0x00000004021c7825 */ /* 0x001fc600078e021a */
[----:B------:R-:W0:Y:S04]  /*0300*/  LDS.128 R16, [UR6+0x40] ;  /* 0x00004006ff107984 */ /* 0x000e280008000c00 */
[----:B------:R-:W5:Y:S04]  /*0310*/  LDG.E R26, desc[UR10][R26.64] ;  /* 0x0000000a1a1a7981 */ /* 0x000f68000c1e1900 */
[----:B------:R1:W5:Y:S02]  /*0320*/  LDG.E R27, desc[UR10][R28.64] ;  /* 0x0000000a1c1b7981 */ /* 0x000364000c1e1900 */
[----:B-1----:R-:W-:-:S04]  /*0330*/  IMAD.WIDE R24, R2, 0x4, R28 ;  /* 0x0000000402187825 */ /* 0x002fc800078e021c */
[----:B------:R-:W-:-:S04]  /*0340*/  IMAD.WIDE R28, R2, 0x4, R24 ;  /* 0x00000004021c7825 */ /* 0x000fc800078e0218 */
[C---:B--2---:R-:W-:Y:S01]  /*0350*/  FFMA R11, R10.reuse, R12, R11 ;  /* 0x0000000c0a0b7223 */ /* 0x044fe2000000000b */
[----:B0-----:R-:W-:Y:S02]  /*0360*/  FFMA R10, R10, R16, R23 ;  /* 0x000000100a0a7223 */ /* 0x001fe40000000017 */
[----:B------:R-:W2:Y:S04]  /*0370*/  LDG.E R16, desc[UR10][R24.64] ;  /* 0x0000000a18107981 */ /* 0x000ea8000c1e1900 */
[----:B------:R0:W2:Y:S02]  /*0380*/  LDG.E R25, desc[UR10][R28.64] ;  /* 0x0000000a1c197981 */ /* 0x0000a4000c1e1900 */
[----:B0-----:R-:W-:-:S05]  /*0390*/  IMAD.WIDE R28, R2, 0x4, R28 ;  /* 0x00000004021c7825 */ /* 0x001fca00078e021c */
[----:B------:R0:W2:Y:S02]  /*03a0*/  LDG.E R24, desc[UR10][R28.64] ;  /* 0x0000000a1c187981 */ /* 0x0000a4000c1e1900 */
[----:B0-----:R-:W-:-:S05]  /*03b0*/  IMAD.WIDE R28, R2, 0x4, R28 ;  /* 0x00000004021c7825 */ /* 0x001fca00078e021c */
[----:B------:R0:W2:Y:S01]  /*03c0*/  LDG.E R23, desc[UR10][R28.64] ;  /* 0x0000000a1c177981 */ /* 0x0000a2000c1e1900 */
[C---:B---3--:R-:W-:Y:S01]  /*03d0*/  FFMA R12, R8.reuse, R13, R11 ;  /* 0x0000000d080c7223 */ /* 0x048fe2000000000b */
[----:B------:R-:W-:-:S03]  /*03e0*/  FFMA R17, R8, R17, R10 ;  /* 0x0000001108117223 */ /* 0x000fc6000000000a */
[C---:B----4-:R-:W-:Y:S01]  /*03f0*/  FFMA R13, R9.reuse, R14, R12 ;  /* 0x0000000e090d7223 */ /* 0x050fe2000000000c */
[----:B------:R-:W-:Y:S02]  /*0400*/  FFMA R18, R9, R18, R17 ;  /* 0x0000001209127223 */ /* 0x000fe40000000011 */
[----:B------:R-:W1:Y:S01]  /*0410*/  LDS.128 R8, [UR6+0x10] ;  /* 0x00001006ff087984 */ /* 0x000e620008000c00 */
[C---:B-----5:R-:W-:Y:S01]  /*0420*/  FFMA R12, R26.reuse, R15, R13 ;  /* 0x0000000f1a0c7223 */ /* 0x060fe2000000000d */
[----:B------:R-:W-:Y:S01]  /*0430*/  FFMA R26, R26, R19, R18 ;  /* 0x000000131a1a7223 */ /* 0x000fe20000000012 */
[----:B------:R-:W-:-:S04]  /*0440*/  IMAD.WIDE R18, R2, 0x4, R28 ;  /* 0x0000000402127825 */ /* 0x000fc800078e021c */
[----:B-1----:R-:W-:Y:S02]  /*0450*/  FFMA R17, R27, R8, R12 ;  /* 0x000000081b117223 */ /* 0x002fe4000000000c */
[----:B------:R-:W1:Y:S01]  /*0460*/  LDS.128 R12, [UR6+0x50] ;  /* 0x00005006ff0c7984 */ /* 0x000e620008000c00 */
[----:B0-----:R-:W-:-:S04]  /*0470*/  IMAD.WIDE R28, R2, 0x4, R18 ;  /* 0x00000004021c7825 */ /* 0x001fc800078e0212 */
[----:B-1----:R-:W-:Y:S02]  /*0480*/  FFMA R26, R27, R12, R26 ;  /* 0x0000000c1b1a7223 */ /* 0x002fe4000000001a */
[----:B------:R0:W3:Y:S01]  /*0490*/  LDG.E R12, desc[UR10][R18.64] ;  /* 0x0000000a120c7981 */ /* 0x0000e2000c1e1900 */
[C---:B--2---:R-:W-:Y:S01]  /*04a0*/  FFMA R8, R16.reuse, R9, R17 ;  /* 0x0000000910087223 */ /* 0x044fe20000000011 */
[----:B------:R-:W-:Y:S01]  /*04b0*/  FFMA R9, R16, R13, R26 ;  /* 0x0000000d10097223 */ /* 0x000fe2000000001a */
[----:B------:R-:W-:Y:S01]  /*04c0*/  IMAD.WIDE R26, R2, 0x4, R28 ;  /* 0x00000004021a7825 */ /* 0x000fe200078e021c */
[----:B------:R1:W2:Y:S04]  /*04d0*/  LDG.E R13, desc[UR10][R28.64] ;  /* 0x0000000a1c0d7981 */ /* 0x0002a8000c1e1900 */
[----:B0-----:R-:W0:Y:S01]  /*04e0*/  LDS.128 R16, [UR6+0x20] ;  /* 0x00002006ff107984 */ /* 0x001e220008000c00 */
[C---:B------:R-:W-:Y:S01]  /*04f0*/  FFMA R8, R25.reuse, R10, R8 ;  /* 0x0000000a19087223 */ /* 0x040fe20000000008 */
[----:B------:R-:W-:-:S02]  /*0500*/  FFMA R10, R25, R14, R9 ;  /* 0x0000000e190a7223 */ /* 0x000fc40000000009 */
[----:B------:R4:W5:Y:S01]  /*0510*/  LDG.E R14, desc[UR10][R26.64] ;  /* 0x0000000a1a0e7981 */ /* 0x000962000c1e1900 */
[C---:B-1----:R-:W-:Y:S01]  /*0520*/  FFMA R28, R24.reuse, R11, R8 ;  /* 0x0000000b181c7223 */ /* 0x042fe20000000008 */
[----:B------:R-:W-:Y:S02]  /*0530*/  FFMA R24, R24, R15, R10 ;  /* 0x0000000f18187223 */ /* 0x000fe4000000000a */
[----:B------:R-:W1:Y:S01]  /*0540*/  LDS.128 R8, [UR6+0x60] ;  /* 0x00006006ff087984 */ /* 0x000e620008000c00 */
[----:B----4-:R-:W-:-:S05]  /*0550*/  IMAD.WIDE R26, R2, 0x4, R26 ;  /* 0x00000004021a7825 */ /* 0x010fca00078e021a */
[----:B------:R-:W4:Y:S01]  /*0560*/  LDG.E R25, desc[UR10][R26.64] ;  /* 0x0000000a1a197981 */ /* 0x000f22000c1e1900 */
[----:B0-----:R-:W-:Y:S01]  /*0570*/  FFMA R15, R23, R16, R28 ;  /* 0x00000010170f7223 */ /* 0x001fe2000000001c */
[----:B------:R-:W-:-:S05]  /*0580*/  IMAD.WIDE R28, R2, 0x4, R26 ;  /* 0x00000004021c7825 */ /* 0x000fca00078e021a */
[----:B------:R0:W4:Y:S02]  /*0590*/  LDG.E R16, desc[UR10][R28.64] ;  /* 0x0000000a1c107981 */ /* 0x000124000c1e1900 */
[----:B0-----:R-:W-:-:S04]  /*05a0*/  IMAD.WIDE R28, R2, 0x4, R28 ;  /* 0x00000004021c7825 */ /* 0x001fc800078e021c */
[----:B-1----:R-:W-:Y:S01]  /*05b0*/  FFMA R8, R23, R8, R24 ;  /* 0x0000000817087223 */ /* 0x002fe20000000018 */
[----:B------:R-:W-:Y:S01]  /*05c0*/  IMAD.WIDE R26, R2, 0x4, R28 ;  /* 0x00000004021a7825 */ /* 0x000fe200078e021c */
[----:B------:R-:W4:Y:S04]  /*05d0*/  LDG.E R23, desc[UR10][R28.64] ;  /* 0x0000000a1c177981 */ /* 0x000f28000c1e1900 */
[----:B------:R-:W4:Y:S01]  /*05e0*/  LDG.E R24, desc[UR10][R26.64] ;  /* 0x0000000a1a187981 */ /* 0x000f22000c1e1900 */
[----:B------:R-:W-:-:S06]  /*05f0*/  UIADD3 UR4, UPT, UPT, UR4, 0x10, URZ ;  /* 0x0000001004047890 */ /* 0x000fcc000fffe0ff */
[----:B------:R-:W-:Y:S01]  /*0600*/  ISETP.LE.AND P0, PT, R0, UR4, PT ;  /* 0x0000000400007c0c */ /* 0x000fe2000bf03270 */
[C---:B---3--:R-:W-:Y:S01]  /*0610*/  FFMA R15, R12.reuse, R17, R15 ;  /* 0x000000110c0f7223 */ /* 0x048fe2000000000f */
[----:B------:R-:W-:Y:S01]  /*0620*/  FFMA R9, R12, R9, R8 ;  /* 0x000000090c097223 */ /* 0x000fe20000000008 */
[----:B------:R-:W-:Y:S02]  /*0630*/  IADD3 R6, P2, PT, R6, 0x40, RZ ;  /* 0x0000004006067810 */ /* 0x000fe40007f5e0ff */
[----:B------:R-:W-:Y:S02]  /*0640*/  IADD3 R4, P1, PT, R4, 0x40, RZ ;  /* 0x0000004004047810 */ /* 0x000fe40007f3e0ff */
[----:B------:R-:W-:Y:S02]  /*0650*/  IADD3.X R3, PT, PT, RZ, R3, RZ, P2, !PT ;  /* 0x00000003ff037210 */ /* 0x000fe400017fe4ff */
[----:B------:R-:W-:Y:S02]  /*0660*/  IADD3.X R5, PT, PT, RZ, R5, RZ, P1, !PT ;  /* 0x00000005ff057210 */ /* 0x000fe40000ffe4ff */
[----:B------:R-:W-:Y:S01]  /*0670*/  LEA R7, R2, R7, 0x4 ;  /* 0x0000000702077211 */ /* 0x000fe200078e20ff */
[C---:B--2---:R-:W-:Y:S01]  /*0680*/  FFMA R15, R13.reuse, R18, R15 ;  /* 0x000000120d0f7223 */ /* 0x044fe2000000000f */
[----:B------:R-:W-:-:S03]  /*0690*/  FFMA R10, R13, R10, R9 ;  /* 0x0000000a0d0a7223 */ /* 0x000fc60000000009 */
[C---:B-----5:R-:W-:Y:S01]  /*06a0*/  FFMA R18, R14.reuse, R19, R15 ;  /* 0x000000130e127223 */ /* 0x060fe2000000000f */
[----:B------:R-:W-:Y:S02]  /*06b0*/  FFMA R17, R14, R11, R10 ;  /* 0x0000000b0e117223 */ /* 0x000fe4000000000a */
[----:B------:R-:W4:Y:S04]  /*06c0*/  LDS.128 R8, [UR6+0x30] ;  /* 0x00003006ff087984 */ /* 0x000f280008000c00 */
[----:B------:R-:W0:Y:S01]  /*06d0*/  LDS.128 R12, [UR6+0x70] ;  /* 0x00007006ff0c7984 */ /* 0x000e220008000c00 */
[C---:B----4-:R-:W-:Y:S01]  /*06e0*/  FFMA R19, R25.reuse, R8, R18 ;  /* 0x0000000819137223 */ /* 0x050fe20000000012 */
[----:B0-----:R-:W-:-:S03]  /*06f0*/  FFMA R12, R25, R12, R17 ;  /* 0x0000000c190c7223 */ /* 0x001fc60000000011 */
[C---:B------:R-:W-:Y:S01]  /*0700*/  FFMA R8, R16.reuse, R9, R19 ;  /* 0x0000000910087223 */ /* 0x040fe20000000013 */
[----:B------:R-:W-:-:S03]  /*0710*/  FFMA R13, R16, R13, R12 ;  /* 0x0000000d100d7223 */ /* 0x000fc6000000000c */
[C---:B------:R-:W-:Y:S01]  /*0720*/  FFMA R9, R23.reuse, R10, R8 ;  /* 0x0000000a17097223 */ /* 0x040fe20000000008 */
[----:B------:R-:W-:-:S03]  /*0730*/  FFMA R14, R23, R14, R13 ;  /* 0x0000000e170e7223 */ /* 0x000fc6000000000d */
[C---:B------:R-:W-:Y:S01]  /*0740*/  FFMA R11, R24.reuse, R11, R9 ;  /* 0x0000000b180b7223 */ /* 0x040fe20000000009 */
[----:B------:R-:W-:Y:S01]  /*0750*/  FFMA R23, R24, R15, R14 ;  /* 0x0000000f18177223 */ /* 0x000fe2000000000e */
[----:B------:R-:W-:Y:S06]  /*0760*/  BAR.SYNC.DEFER_BLOCKING 0x0 ;  /* 0x0000000000007b1d */ /* 0x000fec0000010000 */
[----:B------:R-:W-:Y:S05]  /*0770*/  @!P0 BRA `(.L_x_1) ;  /* 0xfffffff8009c8947 */ /* 0x000fea000383ffff */
.L_x_0:
[----:B------:R-:W0:Y:S08]  /*0780*/  LDC R7, c[0x0][0x398] ;  /* 0x0000e600ff077b82 */ /* 0x000e300000000800 */
[----:B------:R-:W1:Y:S01]  /*0790*/  LDC.64 R2, c[0x0][0x390] ;  /* 0x0000e400ff027b82 */ /* 0x000e620000000a00 */
[----:B0-----:R-:W-:-:S04]  /*07a0*/  IMAD R5, R7, UR5, R22 ;  /* 0x0000000507057c24 */ /* 0x001fc8000f8e0216 */
[----:B-1----:R-:W-:-:S05]  /*07b0*/  IMAD.WIDE R2, R5, 0x4, R2 ;  /* 0x0000000405027825 */ /* 0x002fca00078e0202 */
[----:B------:R-:W-:Y:S01]  /*07c0*/  STG.E desc[UR10][R2.64], R11 ;  /* 0x0000000b02007986 */ /* 0x000fe2000c10190a */
[----:B------:R-:W-:-:S05]  /*07d0*/  IMAD.WIDE R4, R7, 0x4, R2 ;  /* 0x0000000407047825 */ /* 0x000fca00078e0202 */
[----:B------:R-:W-:Y:S01]  /*07e0*/  STG.E desc[UR10][R4.64], R23 ;  /* 0x0000001704007986 */ /* 0x000fe2000c10190a */
[----:B------:R-:W-:Y:S05]  /*07f0*/  EXIT ;  /* 0x000000000000794d */ /* 0x000fea0003800000 */
.L_x_2:
[----:B------:R-:W-:-:S00]  /*0800*/  BRA `(.L_x_2) ;  /* 0xfffffffc00fc7947 */ /* 0x000fc0000383ffff */
[----:B------:R-:W-:-:S00]  /*0810*/  NOP ;  /* 0x0000000000007918 */ /* 0x000fc00000000000 */
        /* <DEDUP_REMOVED lines=14> */
.L_x_3:


//--------------------- .nv.shared._Z13matMultKernelPfS_S_ii --------------------------
	.section	.nv.shared._Z13matMultKernelPfS_S_ii,"aw",@nobits
	.sectionflags	@""
	.align	4
.nv.shared._Z13matMultKernelPfS_S_ii:
	.zero		1152


//--------------------- .nv.shared.reserved.0     --------------------------
	.section	.nv.shared.reserved.0,"aw",@nobits
	.weak		__nv_reservedSMEM_offset_0_alias
	.size		__nv_reservedSMEM_offset_0_alias, 0, 64
	.other		__nv_reservedSMEM_offset_0_alias,@"STO_CUDA_RESERVED_SHARED STV_DEFAULT"
__nv_reservedSMEM_offset_0_alias:
	.zero		0
	.zero		64


//--------------------- .nv.constant0._Z13matMultKernelPfS_S_ii --------------------------
	.section	.nv.constant0._Z13matMultKernelPfS_S_ii,"a",@progbits
	.sectionflags	@""
	.align	4
.nv.constant0._Z13matMultKernelPfS_S_ii:
	.zero		928


//--------------------- SYMBOLS --------------------------

	.type		.nv.reservedSmem.offset0,@object
	.size		.nv.reservedSmem.offset0,0x4
	.type		.nv.reservedSmem.cap,@object
	.size		.nv.reservedSmem.cap,0x4
